//
// Generated by NVIDIA NVVM Compiler
//
// Compiler Build ID: CL-36424714
// Cuda compilation tools, release 13.0, V13.0.88
// Based on NVVM 20.0.0
//

.version 9.0
.target sm_100
.address_size 64

	// .globl	_Z3addiPfS_

.visible .entry _Z3addiPfS_(
	.param .u32 _Z3addiPfS__param_0,
	.param .u64 .ptr .align 1 _Z3addiPfS__param_1,
	.param .u64 .ptr .align 1 _Z3addiPfS__param_2
)
{
	.reg .pred 	%p<7>;
	.reg .b32 	%r<31>;
	.reg .b32 	%f<16>;
	.reg .b64 	%rd<18>;

	ld.param.u32 	%r12, [_Z3addiPfS__param_0];
	ld.param.u64 	%rd3, [_Z3addiPfS__param_1];
	ld.param.u64 	%rd4, [_Z3addiPfS__param_2];
	cvta.to.global.u64 	%rd1, %rd4;
	cvta.to.global.u64 	%rd2, %rd3;
	mov.u32 	%r13, %ctaid.x;
	mov.u32 	%r14, %ntid.x;
	mov.u32 	%r15, %tid.x;
	mad.lo.s32 	%r29, %r13, %r14, %r15;
	mov.u32 	%r16, %nctaid.x;
	mul.lo.s32 	%r2, %r14, %r16;
	setp.ge.s32 	%p1, %r29, %r12;
	@%p1 bra 	$L__BB0_7;
	add.s32 	%r17, %r29, %r2;
	max.s32 	%r18, %r12, %r17;
	setp.lt.s32 	%p2, %r17, %r12;
	selp.u32 	%r19, 1, 0, %p2;
	add.s32 	%r20, %r17, %r19;
	sub.s32 	%r21, %r18, %r20;
	div.u32 	%r22, %r21, %r2;
	add.s32 	%r3, %r22, %r19;
	and.b32  	%r23, %r3, 3;
	setp.eq.s32 	%p3, %r23, 3;
	@%p3 bra 	$L__BB0_4;
	add.s32 	%r24, %r3, 1;
	and.b32  	%r25, %r24, 3;
	neg.s32 	%r27, %r25;
$L__BB0_3:
	.pragma "nounroll";
	mul.wide.s32 	%rd5, %r29, 4;
	add.s64 	%rd6, %rd1, %rd5;
	add.s64 	%rd7, %rd2, %rd5;
	ld.global.f32 	%f1, [%rd7];
	ld.global.f32 	%f2, [%rd6];
	add.f32 	%f3, %f1, %f2;
	st.global.f32 	[%rd6], %f3;
	add.s32 	%r29, %r29, %r2;
	add.s32 	%r27, %r27, 1;
	setp.ne.s32 	%p4, %r27, 0;
	@%p4 bra 	$L__BB0_3;
$L__BB0_4:
	setp.lt.u32 	%p5, %r3, 3;
	@%p5 bra 	$L__BB0_7;
	mul.wide.s32 	%rd11, %r2, 4;
	shl.b32 	%r26, %r2, 2;
$L__BB0_6:
	mul.wide.s32 	%rd8, %r29, 4;
	add.s64 	%rd9, %rd2, %rd8;
	ld.global.f32 	%f4, [%rd9];
	add.s64 	%rd10, %rd1, %rd8;
	ld.global.f32 	%f5, [%rd10];
	add.f32 	%f6, %f4, %f5;
	st.global.f32 	[%rd10], %f6;
	add.s64 	%rd12, %rd9, %rd11;
	ld.global.f32 	%f7, [%rd12];
	add.s64 	%rd13, %rd10, %rd11;
	ld.global.f32 	%f8, [%rd13];
	add.f32 	%f9, %f7, %f8;
	st.global.f32 	[%rd13], %f9;
	add.s64 	%rd14, %rd12, %rd11;
	ld.global.f32 	%f10, [%rd14];
	add.s64 	%rd15, %rd13, %rd11;
	ld.global.f32 	%f11, [%rd15];
	add.f32 	%f12, %f10, %f11;
	st.global.f32 	[%rd15], %f12;
	add.s64 	%rd16, %rd14, %rd11;
	ld.global.f32 	%f13, [%rd16];
	add.s64 	%rd17, %rd15, %rd11;
	ld.global.f32 	%f14, [%rd17];
	add.f32 	%f15, %f13, %f14;
	st.global.f32 	[%rd17], %f15;
	add.s32 	%r29, %r26, %r29;
	setp.lt.s32 	%p6, %r29, %r12;
	@%p6 bra 	$L__BB0_6;
$L__BB0_7:
	ret;

}
	// .globl	_Z15add_with_threadiPfS_
.visible .entry _Z15add_with_threadiPfS_(
	.param .u32 _Z15add_with_threadiPfS__param_0,
	.param .u64 .ptr .align 1 _Z15add_with_threadiPfS__param_1,
	.param .u64 .ptr .align 1 _Z15add_with_threadiPfS__param_2
)
{
	.reg .pred 	%p<7>;
	.reg .b32 	%r<27>;
	.reg .b32 	%f<16>;
	.reg .b64 	%rd<24>;

	ld.param.u32 	%r11, [_Z15add_with_threadiPfS__param_0];
	ld.param.u64 	%rd7, [_Z15add_with_threadiPfS__param_1];
	ld.param.u64 	%rd8, [_Z15add_with_threadiPfS__param_2];
	cvta.to.global.u64 	%rd1, %rd8;
	cvta.to.global.u64 	%rd2, %rd7;
	mov.u32 	%r26, %tid.x;
	mov.u32 	%r2, %ntid.x;
	setp.ge.s32 	%p1, %r26, %r11;
	@%p1 bra 	$L__BB1_6;
	add.s32 	%r12, %r26, %r2;
	max.u32 	%r13, %r11, %r12;
	setp.lt.u32 	%p2, %r12, %r11;
	selp.u32 	%r14, 1, 0, %p2;
	add.s32 	%r15, %r12, %r14;
	sub.s32 	%r16, %r13, %r15;
	div.u32 	%r17, %r16, %r2;
	add.s32 	%r3, %r17, %r14;
	and.b32  	%r18, %r3, 3;
	setp.eq.s32 	%p3, %r18, 3;
	@%p3 bra 	$L__BB1_4;
	add.s32 	%r19, %r3, 1;
	and.b32  	%r20, %r19, 3;
	mul.wide.u32 	%rd23, %r26, 4;
	mul.wide.u32 	%rd4, %r2, 4;
	neg.s32 	%r24, %r20;
	mad.lo.s32 	%r26, %r2, %r20, %r26;
$L__BB1_3:
	.pragma "nounroll";
	add.s64 	%rd9, %rd2, %rd23;
	ld.global.f32 	%f1, [%rd9];
	add.s64 	%rd10, %rd1, %rd23;
	ld.global.f32 	%f2, [%rd10];
	add.f32 	%f3, %f1, %f2;
	st.global.f32 	[%rd10], %f3;
	add.s64 	%rd23, %rd23, %rd4;
	add.s32 	%r24, %r24, 1;
	setp.ne.s32 	%p4, %r24, 0;
	@%p4 bra 	$L__BB1_3;
$L__BB1_4:
	setp.lt.u32 	%p5, %r3, 3;
	@%p5 bra 	$L__BB1_6;
$L__BB1_5:
	mul.wide.u32 	%rd11, %r26, 4;
	add.s64 	%rd12, %rd2, %rd11;
	ld.global.f32 	%f4, [%rd12];
	add.s64 	%rd13, %rd1, %rd11;
	ld.global.f32 	%f5, [%rd13];
	add.f32 	%f6, %f4, %f5;
	st.global.f32 	[%rd13], %f6;
	add.s32 	%r21, %r26, %r2;
	mul.wide.u32 	%rd14, %r21, 4;
	add.s64 	%rd15, %rd2, %rd14;
	ld.global.f32 	%f7, [%rd15];
	add.s64 	%rd16, %rd1, %rd14;
	ld.global.f32 	%f8, [%rd16];
	add.f32 	%f9, %f7, %f8;
	st.global.f32 	[%rd16], %f9;
	add.s32 	%r22, %r21, %r2;
	mul.wide.u32 	%rd17, %r22, 4;
	add.s64 	%rd18, %rd2, %rd17;
	ld.global.f32 	%f10, [%rd18];
	add.s64 	%rd19, %rd1, %rd17;
	ld.global.f32 	%f11, [%rd19];
	add.f32 	%f12, %f10, %f11;
	st.global.f32 	[%rd19], %f12;
	add.s32 	%r23, %r22, %r2;
	mul.wide.u32 	%rd20, %r23, 4;
	add.s64 	%rd21, %rd2, %rd20;
	ld.global.f32 	%f13, [%rd21];
	add.s64 	%rd22, %rd1, %rd20;
	ld.global.f32 	%f14, [%rd22];
	add.f32 	%f15, %f13, %f14;
	st.global.f32 	[%rd22], %f15;
	add.s32 	%r26, %r23, %r2;
	setp.lt.s32 	%p6, %r26, %r11;
	@%p6 bra 	$L__BB1_5;
$L__BB1_6:
	ret;

}


// ===== COMPILED SASS (sm_100) =====

	.target	sm_100

	.elftype	@"ET_EXEC"


//--------------------- .note.nv.tkinfo           --------------------------
	.section	.note.nv.tkinfo,"",@"SHT_NOTE"
	.sectionflags	@"SHF_NOTE_NV_TKINFO"
	.tkinfo
        /*0018*/ 	.word	0x00000002
        /*0030*/ 	.string	""
        /*0030*/ 	.string	"ptxas"
        /*0030*/ 	.string	"Cuda compilation tools, release 13.0, V13.0.88"
        /*0030*/ 	.string	"Build cuda_13.0.r13.0/compiler.36424714_0"
        /*0030*/ 	.string	"-arch sm_100 -m 64 "



//--------------------- .note.nv.cuinfo           --------------------------
	.section	.note.nv.cuinfo,"",@"SHT_NOTE"
	.sectionflags	@"SHF_NOTE_NV_CUINFO"
        /*0018*/ 	.short	0x0002
        /*001a*/ 	.short	0x0064
        /*001c*/ 	.short	0x0082
	.zero		2


//--------------------- .nv.info                  --------------------------
	.section	.nv.info,"",@"SHT_CUDA_INFO"
	.align	4


	//----- nvinfo : EIATTR_REGCOUNT
	.align		4
        /*0000*/ 	.byte	0x04, 0x2f
        /*0002*/ 	.short	(.L_1 - .L_0)
	.align		4
.L_0:
        /*0004*/ 	.word	index@(_Z3addiPfS_)
        /*0008*/ 	.word	0x00000018


	//----- nvinfo : EIATTR_FRAME_SIZE
	.align		4
.L_1:
        /*000c*/ 	.byte	0x04, 0x11
        /*000e*/ 	.short	(.L_3 - .L_2)
	.align		4
.L_2:
        /*0010*/ 	.word	index@(_Z3addiPfS_)
        /*0014*/ 	.word	0x00000000


	//----- nvinfo : EIATTR_REGCOUNT
	.align		4
.L_3:
        /*0018*/ 	.byte	0x04, 0x2f
        /*001a*/ 	.short	(.L_5 - .L_4)
	.align		4
.L_4:
        /*001c*/ 	.word	index@(_Z15add_with_threadiPfS_)
        /*0020*/ 	.word	0x0000001a


	//----- nvinfo : EIATTR_FRAME_SIZE
	.align		4
.L_5:
        /*0024*/ 	.byte	0x04, 0x11
        /*0026*/ 	.short	(.L_7 - .L_6)
	.align		4
.L_6:
        /*0028*/ 	.word	index@(_Z15add_with_threadiPfS_)
        /*002c*/ 	.word	0x00000000


	//----- nvinfo : EIATTR_MIN_STACK_SIZE
	.align		4
.L_7:
        /*0030*/ 	.byte	0x04, 0x12
        /*0032*/ 	.short	(.L_9 - .L_8)
	.align		4
.L_8:
        /*0034*/ 	.word	index@(_Z15add_with_threadiPfS_)
        /*0038*/ 	.word	0x00000000


	//----- nvinfo : EIATTR_MIN_STACK_SIZE
	.align		4
.L_9:
        /*003c*/ 	.byte	0x04, 0x12
        /*003e*/ 	.short	(.L_11 - .L_10)
	.align		4
.L_10:
        /*0040*/ 	.word	index@(_Z3addiPfS_)
        /*0044*/ 	.word	0x00000000
.L_11:


//--------------------- .nv.compat                --------------------------
	.section	.nv.compat,"",@"SHT_CUDA_COMPAT_INFO"
	.align	4
        /*0000*/ 	.byte	0x02, 0x09, 0x00, 0x00, 0x02, 0x02, 0x01, 0x00, 0x02, 0x05, 0x05, 0x00, 0x03, 0x07, 0x01, 0x01
        /*0010*/ 	.byte	0x02, 0x03, 0x00, 0x00, 0x02, 0x06, 0x01, 0x00, 0x04, 0x0b, 0x08, 0x00, 0x09, 0x00, 0x00, 0x00
        /*0020*/ 	.byte	0x00, 0x00, 0x00, 0x00


//--------------------- .nv.info._Z15add_with_threadiPfS_ --------------------------
	.section	.nv.info._Z15add_with_threadiPfS_,"",@"SHT_CUDA_INFO"
	.sectionflags	@""
	.align	4


	//----- nvinfo : EIATTR_CUDA_API_VERSION
	.align		4
        /*0000*/ 	.byte	0x04, 0x37
        /*0002*/ 	.short	(.L_13 - .L_12)
.L_12:
        /*0004*/ 	.word	0x00000082


	//----- nvinfo : EIATTR_KPARAM_INFO
	.align		4
.L_13:
        /*0008*/ 	.byte	0x04, 0x17
        /*000a*/ 	.short	(.L_15 - .L_14)
.L_14:
        /*000c*/ 	.word	0x00000000
        /*0010*/ 	.short	0x0002
        /*0012*/ 	.short	0x0010
        /*0014*/ 	.byte	0x00, 0xf5, 0x21, 0x00


	//----- nvinfo : EIATTR_KPARAM_INFO
	.align		4
.L_15:
        /*0018*/ 	.byte	0x04, 0x17
        /*001a*/ 	.short	(.L_17 - .L_16)
.L_16:
        /*001c*/ 	.word	0x00000000
        /*0020*/ 	.short	0x0001
        /*0022*/ 	.short	0x0008
        /*0024*/ 	.byte	0x00, 0xf5, 0x21, 0x00


	//----- nvinfo : EIATTR_KPARAM_INFO
	.align		4
.L_17:
        /*0028*/ 	.byte	0x04, 0x17
        /*002a*/ 	.short	(.L_19 - .L_18)
.L_18:
        /*002c*/ 	.word	0x00000000
        /*0030*/ 	.short	0x0000
        /*0032*/ 	.short	0x0000
        /*0034*/ 	.byte	0x00, 0xf0, 0x11, 0x00


	//----- nvinfo : EIATTR_SPARSE_MMA_MASK
	.align		4
.L_19:
        /*0038*/ 	.byte	0x03, 0x50
        /*003a*/ 	.short	0x0000


	//----- nvinfo : EIATTR_MAXREG_COUNT
	.align		4
        /*003c*/ 	.byte	0x03, 0x1b
        /*003e*/ 	.short	0x00ff


	//----- nvinfo : EIATTR_MERCURY_ISA_VERSION
	.align		4
        /*0040*/ 	.byte	0x03, 0x5f
        /*0042*/ 	.short	0x0101


	//----- nvinfo : EIATTR_VRC_CTA_INIT_COUNT
	.align		4
        /*0044*/ 	.byte	0x02, 0x4a
	.zero		1
	.zero		1


	//----- nvinfo : EIATTR_EXIT_INSTR_OFFSETS
	.align		4
        /*0048*/ 	.byte	0x04, 0x1c
        /*004a*/ 	.short	(.L_21 - .L_20)


	//   ....[0]....
.L_20:
        /*004c*/ 	.word	0x00000050


	//   ....[1]....
        /*0050*/ 	.word	0x00000380


	//   ....[2]....
        /*0054*/ 	.word	0x00000590


	//----- nvinfo : EIATTR_CRS_STACK_SIZE
	.align		4
.L_21:
        /*0058*/ 	.byte	0x04, 0x1e
        /*005a*/ 	.short	(.L_23 - .L_22)
.L_22:
        /*005c*/ 	.word	0x00000000


	//----- nvinfo : EIATTR_CBANK_PARAM_SIZE
	.align		4
.L_23:
        /*0060*/ 	.byte	0x03, 0x19
        /*0062*/ 	.short	0x0018


	//----- nvinfo : EIATTR_PARAM_CBANK
	.align		4
        /*0064*/ 	.byte	0x04, 0x0a
        /*0066*/ 	.short	(.L_25 - .L_24)
	.align		4
.L_24:
        /*0068*/ 	.word	index@(.nv.constant0._Z15add_with_threadiPfS_)
        /*006c*/ 	.short	0x0380
        /*006e*/ 	.short	0x0018


	//----- nvinfo : EIATTR_SW_WAR
	.align		4
.L_25:
        /*0070*/ 	.byte	0x04, 0x36
        /*0072*/ 	.short	(.L_27 - .L_26)
.L_26:
        /*0074*/ 	.word	0x00000008
.L_27:


//--------------------- .nv.info._Z3addiPfS_      --------------------------
	.section	.nv.info._Z3addiPfS_,"",@"SHT_CUDA_INFO"
	.sectionflags	@""
	.align	4


	//----- nvinfo : EIATTR_CUDA_API_VERSION
	.align		4
        /*0000*/ 	.byte	0x04, 0x37
        /*0002*/ 	.short	(.L_29 - .L_28)
.L_28:
        /*0004*/ 	.word	0x00000082


	//----- nvinfo : EIATTR_KPARAM_INFO
	.align		4
.L_29:
        /*0008*/ 	.byte	0x04, 0x17
        /*000a*/ 	.short	(.L_31 - .L_30)
.L_30:
        /*000c*/ 	.word	0x00000000
        /*0010*/ 	.short	0x0002
        /*0012*/ 	.short	0x0010
        /*0014*/ 	.byte	0x00, 0xf5, 0x21, 0x00


	//----- nvinfo : EIATTR_KPARAM_INFO
	.align		4
.L_31:
        /*0018*/ 	.byte	0x04, 0x17
        /*001a*/ 	.short	(.L_33 - .L_32)
.L_32:
        /*001c*/ 	.word	0x00000000
        /*0020*/ 	.short	0x0001
        /*0022*/ 	.short	0x0008
        /*0024*/ 	.byte	0x00, 0xf5, 0x21, 0x00


	//----- nvinfo : EIATTR_KPARAM_INFO
	.align		4
.L_33:
        /*0028*/ 	.byte	0x04, 0x17
        /*002a*/ 	.short	(.L_35 - .L_34)
.L_34:
        /*002c*/ 	.word	0x00000000
        /*0030*/ 	.short	0x0000
        /*0032*/ 	.short	0x0000
        /*0034*/ 	.byte	0x00, 0xf0, 0x11, 0x00


	//----- nvinfo : EIATTR_SPARSE_MMA_MASK
	.align		4
.L_35:
        /*0038*/ 	.byte	0x03, 0x50
        /*003a*/ 	.short	0x0000


	//----- nvinfo : EIATTR_MAXREG_COUNT
	.align		4
        /*003c*/ 	.byte	0x03, 0x1b
        /*003e*/ 	.short	0x00ff


	//----- nvinfo : EIATTR_MERCURY_ISA_VERSION
	.align		4
        /*0040*/ 	.byte	0x03, 0x5f
        /*0042*/ 	.short	0x0101


	//----- nvinfo : EIATTR_VRC_CTA_INIT_COUNT
	.align		4
        /*0044*/ 	.byte	0x02, 0x4a
	.zero		1
	.zero		1


	//----- nvinfo : EIATTR_EXIT_INSTR_OFFSETS
	.align		4
        /*0048*/ 	.byte	0x04, 0x1c
        /*004a*/ 	.short	(.L_37 - .L_36)


	//   ....[0]....
.L_36:
        /*004c*/ 	.word	0x00000090


	//   ....[1]....
        /*0050*/ 	.word	0x00000380


	//   ....[2]....
        /*0054*/ 	.word	0x00000560


	//----- nvinfo : EIATTR_CRS_STACK_SIZE
	.align		4
.L_37:
        /*0058*/ 	.byte	0x04, 0x1e
        /*005a*/ 	.short	(.L_39 - .L_38)
.L_38:
        /*005c*/ 	.word	0x00000000


	//----- nvinfo : EIATTR_CBANK_PARAM_SIZE
	.align		4
.L_39:
        /*0060*/ 	.byte	0x03, 0x19
        /*0062*/ 	.short	0x0018


	//----- nvinfo : EIATTR_PARAM_CBANK
	.align		4
        /*0064*/ 	.byte	0x04, 0x0a
        /*0066*/ 	.short	(.L_41 - .L_40)
	.align		4
.L_40:
        /*0068*/ 	.word	index@(.nv.constant0._Z3addiPfS_)
        /*006c*/ 	.short	0x0380
        /*006e*/ 	.short	0x0018


	//----- nvinfo : EIATTR_SW_WAR
	.align		4
.L_41:
        /*0070*/ 	.byte	0x04, 0x36
        /*0072*/ 	.short	(.L_43 - .L_42)
.L_42:
        /*0074*/ 	.word	0x00000008
.L_43:


//--------------------- .nv.callgraph             --------------------------
	.section	.nv.callgraph,"",@"SHT_CUDA_CALLGRAPH"
	.align	4
	.sectionentsize	8
	.align		4
        /*0000*/ 	.word	0x00000000
	.align		4
        /*0004*/ 	.word	0xffffffff
	.align		4
        /*0008*/ 	.word	0x00000000
	.align		4
        /*000c*/ 	.word	0xfffffffe
	.align		4
        /*0010*/ 	.word	0x00000000
	.align		4
        /*0014*/ 	.word	0xfffffffd
	.align		4
        /*0018*/ 	.word	0x00000000
	.align		4
        /*001c*/ 	.word	0xfffffffc


//--------------------- .text._Z15add_with_threadiPfS_ --------------------------
	.section	.text._Z15add_with_threadiPfS_,"ax",@progbits
	.align	128
        .global         _Z15add_with_threadiPfS_
        .type           _Z15add_with_threadiPfS_,@function
        .size           _Z15add_with_threadiPfS_,(.L_x_10 - _Z15add_with_threadiPfS_)
        .other          _Z15add_with_threadiPfS_,@"STO_CUDA_ENTRY STV_DEFAULT"
_Z15add_with_threadiPfS_:
.text._Z15add_with_threadiPfS_:
[----:B------:R-:W-:Y:S01]  /*0000*/  LDC R1, c[0x0][0x37c] ;  /* 0x0000df00ff017b82 */ /* 0x000fe20000000800 */
[----:B------:R-:W0:Y:S01]  /*0010*/  S2R R3, SR_TID.X ;  /* 0x0000000000037919 */ /* 0x000e220000002100 */
[----:B------:R-:W0:Y:S06]  /*0020*/  LDCU UR6, c[0x0][0x380] ;  /* 0x00007000ff0677ac */ /* 0x000e2c0008000800 */
[----:B------:R-:W1:Y:S01]  /*0030*/  LDC R0, c[0x0][0x360] ;  /* 0x0000d800ff007b82 */ /* 0x000e620000000800 */
[----:B0-----:R-:W-:-:S13]  /*0040*/  ISETP.GE.AND P0, PT, R3, UR6, PT ;  /* 0x0000000603007c0c */ /* 0x001fda000bf06270 */
[----:B------:R-:W-:Y:S05]  /*0050*/  @P0 EXIT ;  /* 0x000000000000094d */ /* 0x000fea0003800000 */
[----:B-1----:R-:W0:Y:S01]  /*0060*/  I2F.U32.RP R8, R0 ;  /* 0x0000000000087306 */ /* 0x002e220000209000 */
[----:B------:R-:W-:Y:S01]  /*0070*/  IADD3 R2, PT, PT, R3, R0, RZ ;  /* 0x0000000003027210 */ /* 0x000fe20007ffe0ff */
[----:B------:R-:W1:Y:S01]  /*0080*/  LDCU.64 UR4, c[0x0][0x358] ;  /* 0x00006b00ff0477ac */ /* 0x000e620008000a00 */
[----:B------:R-:W-:Y:S01]  /*0090*/  ISETP.NE.U32.AND P2, PT, R0, RZ, PT ;  /* 0x000000ff0000720c */ /* 0x000fe20003f45070 */
[----:B------:R-:W-:Y:S01]  /*00a0*/  BSSY.RECONVERGENT B0, `(.L_x_0) ;  /* 0x000002d000007945 */ /* 0x000fe20003800200 */
[C---:B------:R-:W-:Y:S01]  /*00b0*/  ISETP.GE.U32.AND P0, PT, R2.reuse, UR6, PT ;  /* 0x0000000602007c0c */ /* 0x040fe2000bf06070 */
[----:B------:R-:W2:Y:S01]  /*00c0*/  LDCU.64 UR8, c[0x0][0x388] ;  /* 0x00007100ff0877ac */ /* 0x000ea20008000a00 */
[----:B------:R-:W-:Y:S02]  /*00d0*/  VIMNMX.U32 R7, PT, PT, R2, UR6, !PT ;  /* 0x0000000602077c48 */ /* 0x000fe4000ffe0000 */
[----:B------:R-:W-:Y:S01]  /*00e0*/  SEL R6, RZ, 0x1, P0 ;  /* 0x00000001ff067807 */ /* 0x000fe20000000000 */
[----:B------:R-:W3:Y:S03]  /*00f0*/  LDCU.64 UR10, c[0x0][0x390] ;  /* 0x00007200ff0a77ac */ /* 0x000ee60008000a00 */
[----:B------:R-:W-:Y:S01]  /*0100*/  IADD3 R7, PT, PT, R7, -R2, -R6 ;  /* 0x8000000207077210 */ /* 0x000fe20007ffe806 */
[----:B0-----:R-:W0:Y:S02]  /*0110*/  MUFU.RCP R8, R8 ;  /* 0x0000000800087308 */ /* 0x001e240000001000 */
[----:B0-----:R-:W-:-:S06]  /*0120*/  IADD3 R4, PT, PT, R8, 0xffffffe, RZ ;  /* 0x0ffffffe08047810 */ /* 0x001fcc0007ffe0ff */
[----:B------:R0:W4:Y:S02]  /*0130*/  F2I.FTZ.U32.TRUNC.NTZ R5, R4 ;  /* 0x0000000400057305 */ /* 0x000124000021f000 */
[----:B0-----:R-:W-:Y:S02]  /*0140*/  IMAD.MOV.U32 R4, RZ, RZ, RZ ;  /* 0x000000ffff047224 */ /* 0x001fe400078e00ff */
[----:B----4-:R-:W-:-:S04]  /*0150*/  IMAD.MOV R9, RZ, RZ, -R5 ;  /* 0x000000ffff097224 */ /* 0x010fc800078e0a05 */
[----:B------:R-:W-:-:S04]  /*0160*/  IMAD R9, R9, R0, RZ ;  /* 0x0000000009097224 */ /* 0x000fc800078e02ff */
[----:B------:R-:W-:-:S06]  /*0170*/  IMAD.HI.U32 R8, R5, R9, R4 ;  /* 0x0000000905087227 */ /* 0x000fcc00078e0004 */
[----:B------:R-:W-:-:S05]  /*0180*/  IMAD.HI.U32 R5, R8, R7, RZ ;  /* 0x0000000708057227 */ /* 0x000fca00078e00ff */
[----:B------:R-:W-:-:S05]  /*0190*/  IADD3 R2, PT, PT, -R5, RZ, RZ ;  /* 0x000000ff05027210 */ /* 0x000fca0007ffe1ff */
[----:B------:R-:W-:-:S05]  /*01a0*/  IMAD R7, R0, R2, R7 ;  /* 0x0000000200077224 */ /* 0x000fca00078e0207 */
[----:B------:R-:W-:-:S13]  /*01b0*/  ISETP.GE.U32.AND P0, PT, R7, R0, PT ;  /* 0x000000000700720c */ /* 0x000fda0003f06070 */
[----:B------:R-:W-:Y:S01]  /*01c0*/  @P0 IMAD.IADD R7, R7, 0x1, -R0 ;  /* 0x0000000107070824 */ /* 0x000fe200078e0a00 */
[----:B------:R-:W-:-:S04]  /*01d0*/  @P0 IADD3 R5, PT, PT, R5, 0x1, RZ ;  /* 0x0000000105050810 */ /* 0x000fc80007ffe0ff */
[----:B------:R-:W-:-:S13]  /*01e0*/  ISETP.GE.U32.AND P1, PT, R7, R0, PT ;  /* 0x000000000700720c */ /* 0x000fda0003f26070 */
[----:B------:R-:W-:Y:S01]  /*01f0*/  @P1 VIADD R5, R5, 0x1 ;  /* 0x0000000105051836 */ /* 0x000fe20000000000 */
[----:B------:R-:W-:-:S04]  /*0200*/  @!P2 LOP3.LUT R5, RZ, R0, RZ, 0x33, !PT ;  /* 0x00000000ff05a212 */ /* 0x000fc800078e33ff */
[----:B------:R-:W-:-:S04]  /*0210*/  IADD3 R2, PT, PT, R6, R5, RZ ;  /* 0x0000000506027210 */ /* 0x000fc80007ffe0ff */
[C---:B------:R-:W-:Y:S02]  /*0220*/  LOP3.LUT R4, R2.reuse, 0x3, RZ, 0xc0, !PT ;  /* 0x0000000302047812 */ /* 0x040fe400078ec0ff */
[----:B------:R-:W-:Y:S02]  /*0230*/  ISETP.GE.U32.AND P0, PT, R2, 0x3, PT ;  /* 0x000000030200780c */ /* 0x000fe40003f06070 */
[----:B------:R-:W-:-:S13]  /*0240*/  ISETP.NE.AND P1, PT, R4, 0x3, PT ;  /* 0x000000030400780c */ /* 0x000fda0003f25270 */
[----:B-123--:R-:W-:Y:S05]  /*0250*/  @!P1 BRA `(.L_x_1) ;  /* 0x0000000000449947 */ /* 0x00efea0003800000 */
[----:B------:R-:W-:Y:S02]  /*0260*/  VIADD R2, R2, 0x1 ;  /* 0x0000000102027836 */ /* 0x000fe40000000000 */
[----:B------:R-:W-:-:S03]  /*0270*/  IMAD.WIDE.U32 R4, R3, 0x4, RZ ;  /* 0x0000000403047825 */ /* 0x000fc600078e00ff */
[----:B------:R-:W-:-:S05]  /*0280*/  LOP3.LUT R2, R2, 0x3, RZ, 0xc0, !PT ;  /* 0x0000000302027812 */ /* 0x000fca00078ec0ff */
[C---:B------:R-:W-:Y:S01]  /*0290*/  IMAD R3, R2.reuse, R0, R3 ;  /* 0x0000000002037224 */ /* 0x040fe200078e0203 */
[----:B------:R-:W-:-:S07]  /*02a0*/  IADD3 R2, PT, PT, -R2, RZ, RZ ;  /* 0x000000ff02027210 */ /* 0x000fce0007ffe1ff */
.L_x_2:
[C---:B------:R-:W-:Y:S02]  /*02b0*/  IADD3 R8, P1, PT, R4.reuse, UR8, RZ ;  /* 0x0000000804087c10 */ /* 0x040fe4000ff3e0ff */
[----:B0-----:R-:W-:Y:S02]  /*02c0*/  IADD3 R6, P2, PT, R4, UR10, RZ ;  /* 0x0000000a04067c10 */ /* 0x001fe4000ff5e0ff */
[C---:B------:R-:W-:Y:S02]  /*02d0*/  IADD3.X R9, PT, PT, R5.reuse, UR9, RZ, P1, !PT ;  /* 0x0000000905097c10 */ /* 0x040fe40008ffe4ff */
[----:B------:R-:W-:-:S03]  /*02e0*/  IADD3.X R7, PT, PT, R5, UR11, RZ, P2, !PT ;  /* 0x0000000b05077c10 */ /* 0x000fc600097fe4ff */
[----:B------:R-:W2:Y:S04]  /*02f0*/  LDG.E R8, desc[UR4][R8.64] ;  /* 0x0000000408087981 */ /* 0x000ea8000c1e1900 */
[----:B------:R-:W2:Y:S01]  /*0300*/  LDG.E R11, desc[UR4][R6.64] ;  /* 0x00000004060b7981 */ /* 0x000ea2000c1e1900 */
[----:B------:R-:W-:Y:S02]  /*0310*/  VIADD R2, R2, 0x1 ;  /* 0x0000000102027836 */ /* 0x000fe40000000000 */
[----:B------:R-:W-:-:S03]  /*0320*/  IMAD.WIDE.U32 R4, R0, 0x4, R4 ;  /* 0x0000000400047825 */ /* 0x000fc600078e0004 */
[----:B------:R-:W-:Y:S01]  /*0330*/  ISETP.NE.AND P1, PT, R2, RZ, PT ;  /* 0x000000ff0200720c */ /* 0x000fe20003f25270 */
[----:B--2---:R-:W-:-:S05]  /*0340*/  FADD R11, R8, R11 ;  /* 0x0000000b080b7221 */ /* 0x004fca0000000000 */
[----:B------:R0:W-:Y:S07]  /*0350*/  STG.E desc[UR4][R6.64], R11 ;  /* 0x0000000b06007986 */ /* 0x0001ee000c101904 */
[----:B------:R-:W-:Y:S05]  /*0360*/  @P1 BRA `(.L_x_2) ;  /* 0xfffffffc00d01947 */ /* 0x000fea000383ffff */
.L_x_1:
[----:B------:R-:W-:Y:S05]  /*0370*/  BSYNC.RECONVERGENT B0 ;  /* 0x0000000000007941 */ /* 0x000fea0003800200 */
.L_x_0:
[----:B------:R-:W-:Y:S05]  /*0380*/  @!P0 EXIT ;  /* 0x000000000000894d */ /* 0x000fea0003800000 */
.L_x_3:
[----:B0-----:R-:W0:Y:S08]  /*0390*/  LDC.64 R6, c[0x0][0x388] ;  /* 0x0000e200ff067b82 */ /* 0x001e300000000a00 */
[----:B------:R-:W1:Y:S01]  /*03a0*/  LDC.64 R4, c[0x0][0x390] ;  /* 0x0000e400ff047b82 */ /* 0x000e620000000a00 */
[----:B0-----:R-:W-:-:S06]  /*03b0*/  IMAD.WIDE.U32 R8, R3, 0x4, R6 ;  /* 0x0000000403087825 */ /* 0x001fcc00078e0006 */
[----:B------:R-:W2:Y:S01]  /*03c0*/  LDG.E R8, desc[UR4][R8.64] ;  /* 0x0000000408087981 */ /* 0x000ea2000c1e1900 */
[----:B-1----:R-:W-:-:S05]  /*03d0*/  IMAD.WIDE.U32 R10, R3, 0x4, R4 ;  /* 0x00000004030a7825 */ /* 0x002fca00078e0004 */
[----:B------:R-:W2:Y:S01]  /*03e0*/  LDG.E R13, desc[UR4][R10.64] ;  /* 0x000000040a0d7981 */ /* 0x000ea2000c1e1900 */
[----:B------:R-:W-:-:S05]  /*03f0*/  IADD3 R15, PT, PT, R0, R3, RZ ;  /* 0x00000003000f7210 */ /* 0x000fca0007ffe0ff */
[----:B------:R-:W-:-:S04]  /*0400*/  IMAD.WIDE.U32 R2, R15, 0x4, R6 ;  /* 0x000000040f027825 */ /* 0x000fc800078e0006 */
[----:B--2---:R-:W-:Y:S01]  /*0410*/  FADD R17, R8, R13 ;  /* 0x0000000d08117221 */ /* 0x004fe20000000000 */
[----:B------:R-:W-:-:S04]  /*0420*/  IMAD.WIDE.U32 R12, R15, 0x4, R4 ;  /* 0x000000040f0c7825 */ /* 0x000fc800078e0004 */
[----:B------:R0:W-:Y:S04]  /*0430*/  STG.E desc[UR4][R10.64], R17 ;  /* 0x000000110a007986 */ /* 0x0001e8000c101904 */
[----:B------:R-:W2:Y:S04]  /*0440*/  LDG.E R2, desc[UR4][R2.64] ;  /* 0x0000000402027981 */ /* 0x000ea8000c1e1900 */
[----:B------:R-:W2:Y:S01]  /*0450*/  LDG.E R19, desc[UR4][R12.64] ;  /* 0x000000040c137981 */ /* 0x000ea2000c1e1900 */
[----:B------:R-:W-:-:S04]  /*0460*/  IMAD.IADD R21, R15, 0x1, R0 ;  /* 0x000000010f157824 */ /* 0x000fc800078e0200 */
[----:B------:R-:W-:-:S04]  /*0470*/  IMAD.WIDE.U32 R8, R21, 0x4, R6 ;  /* 0x0000000415087825 */ /* 0x000fc800078e0006 */
[----:B------:R-:W-:-:S04]  /*0480*/  IMAD.WIDE.U32 R14, R21, 0x4, R4 ;  /* 0x00000004150e7825 */ /* 0x000fc800078e0004 */
[----:B--2---:R-:W-:-:S05]  /*0490*/  FADD R19, R2, R19 ;  /* 0x0000001302137221 */ /* 0x004fca0000000000 */
[----:B------:R1:W-:Y:S04]  /*04a0*/  STG.E desc[UR4][R12.64], R19 ;  /* 0x000000130c007986 */ /* 0x0003e8000c101904 */
[----:B------:R-:W2:Y:S04]  /*04b0*/  LDG.E R8, desc[UR4][R8.64] ;  /* 0x0000000408087981 */ /* 0x000ea8000c1e1900 */
[----:B------:R-:W2:Y:S01]  /*04c0*/  LDG.E R23, desc[UR4][R14.64] ;  /* 0x000000040e177981 */ /* 0x000ea2000c1e1900 */
[----:B------:R-:W-:-:S05]  /*04d0*/  IADD3 R21, PT, PT, R21, R0, RZ ;  /* 0x0000000015157210 */ /* 0x000fca0007ffe0ff */
[----:B------:R-:W-:-:S04]  /*04e0*/  IMAD.WIDE.U32 R6, R21, 0x4, R6 ;  /* 0x0000000415067825 */ /* 0x000fc800078e0006 */
[----:B------:R-:W-:-:S04]  /*04f0*/  IMAD.WIDE.U32 R4, R21, 0x4, R4 ;  /* 0x0000000415047825 */ /* 0x000fc800078e0004 */
[----:B--2---:R-:W-:-:S05]  /*0500*/  FADD R23, R8, R23 ;  /* 0x0000001708177221 */ /* 0x004fca0000000000 */
[----:B------:R1:W-:Y:S04]  /*0510*/  STG.E desc[UR4][R14.64], R23 ;  /* 0x000000170e007986 */ /* 0x0003e8000c101904 */
[----:B------:R-:W0:Y:S04]  /*0520*/  LDG.E R6, desc[UR4][R6.64] ;  /* 0x0000000406067981 */ /* 0x000e28000c1e1900 */
[----:B------:R-:W0:Y:S02]  /*0530*/  LDG.E R3, desc[UR4][R4.64] ;  /* 0x0000000404037981 */ /* 0x000e24000c1e1900 */
[----:B0-----:R-:W-:Y:S01]  /*0540*/  FADD R11, R6, R3 ;  /* 0x00000003060b7221 */ /* 0x001fe20000000000 */
[----:B------:R-:W-:-:S04]  /*0550*/  IADD3 R3, PT, PT, R21, R0, RZ ;  /* 0x0000000015037210 */ /* 0x000fc80007ffe0ff */
[----:B------:R1:W-:Y:S01]  /*0560*/  STG.E desc[UR4][R4.64], R11 ;  /* 0x0000000b04007986 */ /* 0x0003e2000c101904 */
[----:B------:R-:W-:-:S13]  /*0570*/  ISETP.GE.AND P0, PT, R3, UR6, PT ;  /* 0x0000000603007c0c */ /* 0x000fda000bf06270 */
[----:B-1----:R-:W-:Y:S05]  /*0580*/  @!P0 BRA `(.L_x_3) ;  /* 0xfffffffc00808947 */ /* 0x002fea000383ffff */
[----:B------:R-:W-:Y:S05]  /*0590*/  EXIT ;  /* 0x000000000000794d */ /* 0x000fea0003800000 */
.L_x_4:
[----:B------:R-:W-:-:S00]  /*05a0*/  BRA `(.L_x_4) ;  /* 0xfffffffc00fc7947 */ /* 0x000fc0000383ffff */
[----:B------:R-:W-:-:S00]  /*05b0*/  NOP ;  /* 0x0000000000007918 */ /* 0x000fc00000000000 */
        /* <DEDUP_REMOVED lines=12> */
.L_x_10:


//--------------------- .text._Z3addiPfS_         --------------------------
	.section	.text._Z3addiPfS_,"ax",@progbits
	.align	128
        .global         _Z3addiPfS_
        .type           _Z3addiPfS_,@function
        .size           _Z3addiPfS_,(.L_x_11 - _Z3addiPfS_)
        .other          _Z3addiPfS_,@"STO_CUDA_ENTRY STV_DEFAULT"
_Z3addiPfS_:
.text._Z3addiPfS_:
[----:B------:R-:W-:Y:S01]  /*0000*/  LDC R1, c[0x0][0x37c] ;  /* 0x0000df00ff017b82 */ /* 0x000fe20000000800 */
[----:B------:R-:W0:Y:S07]  /*0010*/  S2R R3, SR_TID.X ;  /* 0x0000000000037919 */ /* 0x000e2e0000002100 */
[----:B------:R-:W0:Y:S01]  /*0020*/  S2UR UR4, SR_CTAID.X ;  /* 0x00000000000479c3 */ /* 0x000e220000002500 */
[----:B------:R-:W1:Y:S07]  /*0030*/  LDCU UR6, c[0x0][0x380] ;  /* 0x00007000ff0677ac */ /* 0x000e6e0008000800 */
[----:B------:R-:W0:Y:S01]  /*0040*/  LDC R0, c[0x0][0x360] ;  /* 0x0000d800ff007b82 */ /* 0x000e220000000800 */
[----:B------:R-:W2:Y:S01]  /*0050*/  LDCU UR5, c[0x0][0x370] ;  /* 0x00006e00ff0577ac */ /* 0x000ea20008000800 */
[----:B0-----:R-:W-:-:S02]  /*0060*/  IMAD R3, R0, UR4, R3 ;  /* 0x0000000400037c24 */ /* 0x001fc4000f8e0203 */
[----:B--2---:R-:W-:-:S03]  /*0070*/  IMAD R0, R0, UR5, RZ ;  /* 0x0000000500007c24 */ /* 0x004fc6000f8e02ff */
[----:B-1----:R-:W-:-:S13]  /*0080*/  ISETP.GE.AND P0, PT, R3, UR6, PT ;  /* 0x0000000603007c0c */ /* 0x002fda000bf06270 */
[----:B------:R-:W-:Y:S05]  /*0090*/  @P0 EXIT ;  /* 0x000000000000094d */ /* 0x000fea0003800000 */
[----:B------:R-:W0:Y:S01]  /*00a0*/  I2F.U32.RP R8, R0 ;  /* 0x0000000000087306 */ /* 0x000e220000209000 */
[C---:B------:R-:W-:Y:S01]  /*00b0*/  IMAD.IADD R2, R0.reuse, 0x1, R3 ;  /* 0x0000000100027824 */ /* 0x040fe200078e0203 */
[----:B------:R-:W-:Y:S01]  /*00c0*/  IADD3 R9, PT, PT, RZ, -R0, RZ ;  /* 0x80000000ff097210 */ /* 0x000fe20007ffe0ff */
[----:B------:R-:W1:Y:S01]  /*00d0*/  LDCU.64 UR4, c[0x0][0x358] ;  /* 0x00006b00ff0477ac */ /* 0x000e620008000a00 */
[----:B------:R-:W-:Y:S01]  /*00e0*/  ISETP.NE.U32.AND P2, PT, R0, RZ, PT ;  /* 0x000000ff0000720c */ /* 0x000fe20003f45070 */
[----:B------:R-:W-:Y:S01]  /*00f0*/  BSSY.RECONVERGENT B0, `(.L_x_5) ;  /* 0x0000028000007945 */ /* 0x000fe20003800200 */
[C---:B------:R-:W-:Y:S02]  /*0100*/  ISETP.GE.AND P0, PT, R2.reuse, UR6, PT ;  /* 0x0000000602007c0c */ /* 0x040fe4000bf06270 */
[----:B------:R-:W-:Y:S02]  /*0110*/  VIMNMX R7, PT, PT, R2, UR6, !PT ;  /* 0x0000000602077c48 */ /* 0x000fe4000ffe0100 */
[----:B------:R-:W-:-:S04]  /*0120*/  SEL R6, RZ, 0x1, P0 ;  /* 0x00000001ff067807 */ /* 0x000fc80000000000 */
[----:B------:R-:W-:Y:S01]  /*0130*/  IADD3 R7, PT, PT, R7, -R2, -R6 ;  /* 0x8000000207077210 */ /* 0x000fe20007ffe806 */
[----:B0-----:R-:W0:Y:S02]  /*0140*/  MUFU.RCP R8, R8 ;  /* 0x0000000800087308 */ /* 0x001e240000001000 */
[----:B0-----:R-:W-:-:S06]  /*0150*/  IADD3 R4, PT, PT, R8, 0xffffffe, RZ ;  /* 0x0ffffffe08047810 */ /* 0x001fcc0007ffe0ff */
[----:B------:R0:W2:Y:S02]  /*0160*/  F2I.FTZ.U32.TRUNC.NTZ R5, R4 ;  /* 0x0000000400057305 */ /* 0x0000a4000021f000 */
[----:B0-----:R-:W-:Y:S02]  /*0170*/  HFMA2 R4, -RZ, RZ, 0, 0 ;  /* 0x00000000ff047431 */ /* 0x001fe400000001ff */
[----:B--2---:R-:W-:-:S04]  /*0180*/  IMAD R9, R9, R5, RZ ;  /* 0x0000000509097224 */ /* 0x004fc800078e02ff */
        /* <DEDUP_REMOVED lines=8> */
[----:B------:R-:W-:Y:S02]  /*0210*/  @P1 IADD3 R5, PT, PT, R5, 0x1, RZ ;  /* 0x0000000105051810 */ /* 0x000fe40007ffe0ff */
[----:B------:R-:W-:-:S05]  /*0220*/  @!P2 LOP3.LUT R5, RZ, R0, RZ, 0x33, !PT ;  /* 0x00000000ff05a212 */ /* 0x000fca00078e33ff */
[----:B------:R-:W-:-:S05]  /*0230*/  IMAD.IADD R2, R6, 0x1, R5 ;  /* 0x0000000106027824 */ /* 0x000fca00078e0205 */
[C---:B------:R-:W-:Y:S02]  /*0240*/  LOP3.LUT R4, R2.reuse, 0x3, RZ, 0xc0, !PT ;  /* 0x0000000302047812 */ /* 0x040fe400078ec0ff */
[----:B------:R-:W-:Y:S02]  /*0250*/  ISETP.GE.U32.AND P1, PT, R2, 0x3, PT ;  /* 0x000000030200780c */ /* 0x000fe40003f26070 */
[----:B------:R-:W-:-:S13]  /*0260*/  ISETP.NE.AND P0, PT, R4, 0x3, PT ;  /* 0x000000030400780c */ /* 0x000fda0003f05270 */
[----:B-1----:R-:W-:Y:S05]  /*0270*/  @!P0 BRA `(.L_x_6) ;  /* 0x00000000003c8947 */ /* 0x002fea0003800000 */
[----:B------:R-:W0:Y:S01]  /*0280*/  LDC.64 R8, c[0x0][0x390] ;  /* 0x0000e400ff087b82 */ /* 0x000e220000000a00 */
[----:B------:R-:W-:-:S04]  /*0290*/  IADD3 R2, PT, PT, R2, 0x1, RZ ;  /* 0x0000000102027810 */ /* 0x000fc80007ffe0ff */
[----:B------:R-:W-:-:S03]  /*02a0*/  LOP3.LUT R2, R2, 0x3, RZ, 0xc0, !PT ;  /* 0x0000000302027812 */ /* 0x000fc600078ec0ff */
[----:B------:R-:W1:Y:S01]  /*02b0*/  LDC.64 R10, c[0x0][0x388] ;  /* 0x0000e200ff0a7b82 */ /* 0x000e620000000a00 */
[----:B------:R-:W-:-:S07]  /*02c0*/  IADD3 R2, PT, PT, -R2, RZ, RZ ;  /* 0x000000ff02027210 */ /* 0x000fce0007ffe1ff */
.L_x_7:
[----:B-1----:R-:W-:-:S04]  /*02d0*/  IMAD.WIDE R6, R3, 0x4, R10 ;  /* 0x0000000403067825 */ /* 0x002fc800078e020a */
[----:B0-2---:R-:W-:Y:S02]  /*02e0*/  IMAD.WIDE R4, R3, 0x4, R8 ;  /* 0x0000000403047825 */ /* 0x005fe400078e0208 */
[----:B------:R-:W2:Y:S04]  /*02f0*/  LDG.E R6, desc[UR4][R6.64] ;  /* 0x0000000406067981 */ /* 0x000ea8000c1e1900 */
[----:B------:R-:W2:Y:S01]  /*0300*/  LDG.E R13, desc[UR4][R4.64] ;  /* 0x00000004040d7981 */ /* 0x000ea2000c1e1900 */
[----:B------:R-:W-:Y:S01]  /*0310*/  VIADD R2, R2, 0x1 ;  /* 0x0000000102027836 */ /* 0x000fe20000000000 */
[----:B------:R-:W-:-:S04]  /*0320*/  IADD3 R3, PT, PT, R0, R3, RZ ;  /* 0x0000000300037210 */ /* 0x000fc80007ffe0ff */
[----:B------:R-:W-:Y:S01]  /*0330*/  ISETP.NE.AND P0, PT, R2, RZ, PT ;  /* 0x000000ff0200720c */ /* 0x000fe20003f05270 */
[----:B--2---:R-:W-:-:S05]  /*0340*/  FADD R13, R6, R13 ;  /* 0x0000000d060d7221 */ /* 0x004fca0000000000 */
[----:B------:R2:W-:Y:S07]  /*0350*/  STG.E desc[UR4][R4.64], R13 ;  /* 0x0000000d04007986 */ /* 0x0005ee000c101904 */
[----:B------:R-:W-:Y:S05]  /*0360*/  @P0 BRA `(.L_x_7) ;  /* 0xfffffffc00d80947 */ /* 0x000fea000383ffff */
.L_x_6:
[----:B------:R-:W-:Y:S05]  /*0370*/  BSYNC.RECONVERGENT B0 ;  /* 0x0000000000007941 */ /* 0x000fea0003800200 */
.L_x_5:
[----:B------:R-:W-:Y:S05]  /*0380*/  @!P1 EXIT ;  /* 0x000000000000994d */ /* 0x000fea0003800000 */
.L_x_8:
[----:B-12---:R-:W0:Y:S08]  /*0390*/  LDC.64 R4, c[0x0][0x388] ;  /* 0x0000e200ff047b82 */ /* 0x006e300000000a00 */
[----:B------:R-:W1:Y:S01]  /*03a0*/  LDC.64 R6, c[0x0][0x390] ;  /* 0x0000e400ff067b82 */ /* 0x000e620000000a00 */
[----:B0-----:R-:W-:-:S05]  /*03b0*/  IMAD.WIDE R12, R3, 0x4, R4 ;  /* 0x00000004030c7825 */ /* 0x001fca00078e0204 */
[----:B------:R-:W2:Y:S01]  /*03c0*/  LDG.E R2, desc[UR4][R12.64] ;  /* 0x000000040c027981 */ /* 0x000ea2000c1e1900 */
[----:B-1----:R-:W-:-:S05]  /*03d0*/  IMAD.WIDE R14, R3, 0x4, R6 ;  /* 0x00000004030e7825 */ /* 0x002fca00078e0206 */
[----:B------:R-:W2:Y:S01]  /*03e0*/  LDG.E R5, desc[UR4][R14.64] ;  /* 0x000000040e057981 */ /* 0x000ea2000c1e1900 */
[----:B------:R-:W-:-:S04]  /*03f0*/  IMAD.WIDE R6, R0, 0x4, R14 ;  /* 0x0000000400067825 */ /* 0x000fc800078e020e */
[----:B--2---:R-:W-:Y:S01]  /*0400*/  FADD R17, R2, R5 ;  /* 0x0000000502117221 */ /* 0x004fe20000000000 */
[----:B------:R-:W-:-:S04]  /*0410*/  IMAD.WIDE R4, R0, 0x4, R12 ;  /* 0x0000000400047825 */ /* 0x000fc800078e020c */
[----:B------:R0:W-:Y:S04]  /*0420*/  STG.E desc[UR4][R14.64], R17 ;  /* 0x000000110e007986 */ /* 0x0001e8000c101904 */
[----:B------:R-:W2:Y:S04]  /*0430*/  LDG.E R2, desc[UR4][R4.64] ;  /* 0x0000000404027981 */ /* 0x000ea8000c1e1900 */
[----:B------:R-:W2:Y:S01]  /*0440*/  LDG.E R9, desc[UR4][R6.64] ;  /* 0x0000000406097981 */ /* 0x000ea2000c1e1900 */
[----:B------:R-:W-:-:S04]  /*0450*/  IMAD.WIDE R10, R0, 0x4, R6 ;  /* 0x00000004000a7825 */ /* 0x000fc800078e0206 */
[----:B--2---:R-:W-:Y:S01]  /*0460*/  FADD R19, R2, R9 ;  /* 0x0000000902137221 */ /* 0x004fe20000000000 */
[----:B------:R-:W-:-:S04]  /*0470*/  IMAD.WIDE R8, R0, 0x4, R4 ;  /* 0x0000000400087825 */ /* 0x000fc800078e0204 */
[----:B------:R1:W-:Y:S04]  /*0480*/  STG.E desc[UR4][R6.64], R19 ;  /* 0x0000001306007986 */ /* 0x0003e8000c101904 */
[----:B------:R-:W2:Y:S04]  /*0490*/  LDG.E R2, desc[UR4][R8.64] ;  /* 0x0000000408027981 */ /* 0x000ea8000c1e1900 */
[----:B------:R-:W2:Y:S01]  /*04a0*/  LDG.E R13, desc[UR4][R10.64] ;  /* 0x000000040a0d7981 */ /* 0x000ea2000c1e1900 */
[----:B0-----:R-:W-:-:S04]  /*04b0*/  IMAD.WIDE R14, R0, 0x4, R10 ;  /* 0x00000004000e7825 */ /* 0x001fc800078e020a */
[----:B--2---:R-:W-:Y:S01]  /*04c0*/  FADD R21, R2, R13 ;  /* 0x0000000d02157221 */ /* 0x004fe20000000000 */
[----:B------:R-:W-:-:S04]  /*04d0*/  IMAD.WIDE R12, R0, 0x4, R8 ;  /* 0x00000004000c7825 */ /* 0x000fc800078e0208 */
[----:B------:R1:W-:Y:S04]  /*04e0*/  STG.E desc[UR4][R10.64], R21 ;  /* 0x000000150a007986 */ /* 0x0003e8000c101904 */
[----:B------:R-:W2:Y:S04]  /*04f0*/  LDG.E R12, desc[UR4][R12.64] ;  /* 0x000000040c0c7981 */ /* 0x000ea8000c1e1900 */
[----:B------:R-:W2:Y:S01]  /*0500*/  LDG.E R5, desc[UR4][R14.64] ;  /* 0x000000040e057981 */ /* 0x000ea2000c1e1900 */
[----:B------:R-:W-:-:S04]  /*0510*/  LEA R3, R0, R3, 0x2 ;  /* 0x0000000300037211 */ /* 0x000fc800078e10ff */
[----:B------:R-:W-:Y:S01]  /*0520*/  ISETP.GE.AND P0, PT, R3, UR6, PT ;  /* 0x0000000603007c0c */ /* 0x000fe2000bf06270 */
[----:B--2---:R-:W-:-:S05]  /*0530*/  FADD R5, R12, R5 ;  /* 0x000000050c057221 */ /* 0x004fca0000000000 */
[----:B------:R1:W-:Y:S07]  /*0540*/  STG.E desc[UR4][R14.64], R5 ;  /* 0x000000050e007986 */ /* 0x0003ee000c101904 */
[----:B------:R-:W-:Y:S05]  /*0550*/  @!P0 BRA `(.L_x_8) ;  /* 0xfffffffc008c8947 */ /* 0x000fea000383ffff */
[----:B------:R-:W-:Y:S05]  /*0560*/  EXIT ;  /* 0x000000000000794d */ /* 0x000fea0003800000 */
.L_x_9:
        /* <DEDUP_REMOVED lines=9> */
.L_x_11:


//--------------------- .nv.shared.reserved.0     --------------------------
	.section	.nv.shared.reserved.0,"aw",@nobits
	.weak		__nv_reservedSMEM_offset_0_alias
	.size		__nv_reservedSMEM_offset_0_alias, 0, 64
	.other		__nv_reservedSMEM_offset_0_alias,@"STO_CUDA_RESERVED_SHARED STV_DEFAULT"
__nv_reservedSMEM_offset_0_alias:
	.zero		0
	.zero		64


//--------------------- .nv.constant0._Z15add_with_threadiPfS_ --------------------------
	.section	.nv.constant0._Z15add_with_threadiPfS_,"a",@progbits
	.sectionflags	@""
	.align	4
.nv.constant0._Z15add_with_threadiPfS_:
	.zero		920


//--------------------- .nv.constant0._Z3addiPfS_ --------------------------
	.section	.nv.constant0._Z3addiPfS_,"a",@progbits
	.sectionflags	@""
	.align	4
.nv.constant0._Z3addiPfS_:
	.zero		920


//--------------------- SYMBOLS --------------------------

	.type		.nv.reservedSmem.offset0,@object
	.size		.nv.reservedSmem.offset0,0x4
